//
// Generated by NVIDIA NVVM Compiler
//
// Compiler Build ID: CL-36424714
// Cuda compilation tools, release 13.0, V13.0.88
// Based on NVVM 20.0.0
//

.version 9.0
.target sm_100
.address_size 64

	// .globl	_Z14vectorMultiplyPfS_S_i

.visible .entry _Z14vectorMultiplyPfS_S_i(
	.param .u64 .ptr .align 1 _Z14vectorMultiplyPfS_S_i_param_0,
	.param .u64 .ptr .align 1 _Z14vectorMultiplyPfS_S_i_param_1,
	.param .u64 .ptr .align 1 _Z14vectorMultiplyPfS_S_i_param_2,
	.param .u32 _Z14vectorMultiplyPfS_S_i_param_3
)
{
	.reg .pred 	%p<2>;
	.reg .b32 	%r<6>;
	.reg .b32 	%f<4>;
	.reg .b64 	%rd<11>;

	ld.param.u64 	%rd1, [_Z14vectorMultiplyPfS_S_i_param_0];
	ld.param.u64 	%rd2, [_Z14vectorMultiplyPfS_S_i_param_1];
	ld.param.u64 	%rd3, [_Z14vectorMultiplyPfS_S_i_param_2];
	ld.param.u32 	%r2, [_Z14vectorMultiplyPfS_S_i_param_3];
	mov.u32 	%r3, %tid.x;
	mov.u32 	%r4, %ctaid.x;
	mov.u32 	%r5, %ntid.x;
	mad.lo.s32 	%r1, %r4, %r5, %r3;
	setp.ge.s32 	%p1, %r1, %r2;
	@%p1 bra 	$L__BB0_2;
	cvta.to.global.u64 	%rd4, %rd1;
	cvta.to.global.u64 	%rd5, %rd2;
	cvta.to.global.u64 	%rd6, %rd3;
	mul.wide.s32 	%rd7, %r1, 4;
	add.s64 	%rd8, %rd4, %rd7;
	ld.global.f32 	%f1, [%rd8];
	add.s64 	%rd9, %rd5, %rd7;
	ld.global.f32 	%f2, [%rd9];
	mul.f32 	%f3, %f1, %f2;
	add.s64 	%rd10, %rd6, %rd7;
	st.global.f32 	[%rd10], %f3;
$L__BB0_2:
	ret;

}


// ===== COMPILED SASS (sm_100) =====

	.target	sm_100

	.elftype	@"ET_EXEC"


//--------------------- .note.nv.tkinfo           --------------------------
	.section	.note.nv.tkinfo,"",@"SHT_NOTE"
	.sectionflags	@"SHF_NOTE_NV_TKINFO"
	.tkinfo
        /*0018*/ 	.word	0x00000002
        /*0030*/ 	.string	""
        /*0030*/ 	.string	"ptxas"
        /*0030*/ 	.string	"Cuda compilation tools, release 13.0, V13.0.88"
        /*0030*/ 	.string	"Build cuda_13.0.r13.0/compiler.36424714_0"
        /*0030*/ 	.string	"-arch sm_100 -m 64 "



//--------------------- .note.nv.cuinfo           --------------------------
	.section	.note.nv.cuinfo,"",@"SHT_NOTE"
	.sectionflags	@"SHF_NOTE_NV_CUINFO"
        /*0018*/ 	.short	0x0002
        /*001a*/ 	.short	0x0064
        /*001c*/ 	.short	0x0082
	.zero		2


//--------------------- .nv.info                  --------------------------
	.section	.nv.info,"",@"SHT_CUDA_INFO"
	.align	4


	//----- nvinfo : EIATTR_REGCOUNT
	.align		4
        /*0000*/ 	.byte	0x04, 0x2f
        /*0002*/ 	.short	(.L_1 - .L_0)
	.align		4
.L_0:
        /*0004*/ 	.word	index@(_Z14vectorMultiplyPfS_S_i)
        /*0008*/ 	.word	0x0000000c


	//----- nvinfo : EIATTR_FRAME_SIZE
	.align		4
.L_1:
        /*000c*/ 	.byte	0x04, 0x11
        /*000e*/ 	.short	(.L_3 - .L_2)
	.align		4
.L_2:
        /*0010*/ 	.word	index@(_Z14vectorMultiplyPfS_S_i)
        /*0014*/ 	.word	0x00000000


	//----- nvinfo : EIATTR_MIN_STACK_SIZE
	.align		4
.L_3:
        /*0018*/ 	.byte	0x04, 0x12
        /*001a*/ 	.short	(.L_5 - .L_4)
	.align		4
.L_4:
        /*001c*/ 	.word	index@(_Z14vectorMultiplyPfS_S_i)
        /*0020*/ 	.word	0x00000000
.L_5:


//--------------------- .nv.compat                --------------------------
	.section	.nv.compat,"",@"SHT_CUDA_COMPAT_INFO"
	.align	4
        /*0000*/ 	.byte	0x02, 0x09, 0x00, 0x00, 0x02, 0x02, 0x01, 0x00, 0x02, 0x05, 0x05, 0x00, 0x03, 0x07, 0x01, 0x01
        /*0010*/ 	.byte	0x02, 0x03, 0x00, 0x00, 0x02, 0x06, 0x01, 0x00, 0x04, 0x0b, 0x08, 0x00, 0x09, 0x00, 0x00, 0x00
        /*0020*/ 	.byte	0x00, 0x00, 0x00, 0x00


//--------------------- .nv.info._Z14vectorMultiplyPfS_S_i --------------------------
	.section	.nv.info._Z14vectorMultiplyPfS_S_i,"",@"SHT_CUDA_INFO"
	.sectionflags	@""
	.align	4


	//----- nvinfo : EIATTR_CUDA_API_VERSION
	.align		4
        /*0000*/ 	.byte	0x04, 0x37
        /*0002*/ 	.short	(.L_7 - .L_6)
.L_6:
        /*0004*/ 	.word	0x00000082


	//----- nvinfo : EIATTR_KPARAM_INFO
	.align		4
.L_7:
        /*0008*/ 	.byte	0x04, 0x17
        /*000a*/ 	.short	(.L_9 - .L_8)
.L_8:
        /*000c*/ 	.word	0x00000000
        /*0010*/ 	.short	0x0003
        /*0012*/ 	.short	0x0018
        /*0014*/ 	.byte	0x00, 0xf0, 0x11, 0x00


	//----- nvinfo : EIATTR_KPARAM_INFO
	.align		4
.L_9:
        /*0018*/ 	.byte	0x04, 0x17
        /*001a*/ 	.short	(.L_11 - .L_10)
.L_10:
        /*001c*/ 	.word	0x00000000
        /*0020*/ 	.short	0x0002
        /*0022*/ 	.short	0x0010
        /*0024*/ 	.byte	0x00, 0xf5, 0x21, 0x00


	//----- nvinfo : EIATTR_KPARAM_INFO
	.align		4
.L_11:
        /*0028*/ 	.byte	0x04, 0x17
        /*002a*/ 	.short	(.L_13 - .L_12)
.L_12:
        /*002c*/ 	.word	0x00000000
        /*0030*/ 	.short	0x0001
        /*0032*/ 	.short	0x0008
        /*0034*/ 	.byte	0x00, 0xf5, 0x21, 0x00


	//----- nvinfo : EIATTR_KPARAM_INFO
	.align		4
.L_13:
        /*0038*/ 	.byte	0x04, 0x17
        /*003a*/ 	.short	(.L_15 - .L_14)
.L_14:
        /*003c*/ 	.word	0x00000000
        /*0040*/ 	.short	0x0000
        /*0042*/ 	.short	0x0000
        /*0044*/ 	.byte	0x00, 0xf5, 0x21, 0x00


	//----- nvinfo : EIATTR_SPARSE_MMA_MASK
	.align		4
.L_15:
        /*0048*/ 	.byte	0x03, 0x50
        /*004a*/ 	.short	0x0000


	//----- nvinfo : EIATTR_MAXREG_COUNT
	.align		4
        /*004c*/ 	.byte	0x03, 0x1b
        /*004e*/ 	.short	0x00ff


	//----- nvinfo : EIATTR_MERCURY_ISA_VERSION
	.align		4
        /*0050*/ 	.byte	0x03, 0x5f
        /*0052*/ 	.short	0x0101


	//----- nvinfo : EIATTR_VRC_CTA_INIT_COUNT
	.align		4
        /*0054*/ 	.byte	0x02, 0x4a
	.zero		1
	.zero		1


	//----- nvinfo : EIATTR_EXIT_INSTR_OFFSETS
	.align		4
        /*0058*/ 	.byte	0x04, 0x1c
        /*005a*/ 	.short	(.L_17 - .L_16)


	//   ....[0]....
.L_16:
        /*005c*/ 	.word	0x00000070


	//   ....[1]....
        /*0060*/ 	.word	0x00000130


	//----- nvinfo : EIATTR_CBANK_PARAM_SIZE
	.align		4
.L_17:
        /*0064*/ 	.byte	0x03, 0x19
        /*0066*/ 	.short	0x001c


	//----- nvinfo : EIATTR_PARAM_CBANK
	.align		4
        /*0068*/ 	.byte	0x04, 0x0a
        /*006a*/ 	.short	(.L_19 - .L_18)
	.align		4
.L_18:
        /*006c*/ 	.word	index@(.nv.constant0._Z14vectorMultiplyPfS_S_i)
        /*0070*/ 	.short	0x0380
        /*0072*/ 	.short	0x001c


	//----- nvinfo : EIATTR_SW_WAR
	.align		4
.L_19:
        /*0074*/ 	.byte	0x04, 0x36
        /*0076*/ 	.short	(.L_21 - .L_20)
.L_20:
        /*0078*/ 	.word	0x00000008
.L_21:


//--------------------- .nv.callgraph             --------------------------
	.section	.nv.callgraph,"",@"SHT_CUDA_CALLGRAPH"
	.align	4
	.sectionentsize	8
	.align		4
        /*0000*/ 	.word	0x00000000
	.align		4
        /*0004*/ 	.word	0xffffffff
	.align		4
        /*0008*/ 	.word	0x00000000
	.align		4
        /*000c*/ 	.word	0xfffffffe
	.align		4
        /*0010*/ 	.word	0x00000000
	.align		4
        /*0014*/ 	.word	0xfffffffd
	.align		4
        /*0018*/ 	.word	0x00000000
	.align		4
        /*001c*/ 	.word	0xfffffffc


//--------------------- .text._Z14vectorMultiplyPfS_S_i --------------------------
	.section	.text._Z14vectorMultiplyPfS_S_i,"ax",@progbits
	.align	128
        .global         _Z14vectorMultiplyPfS_S_i
        .type           _Z14vectorMultiplyPfS_S_i,@function
        .size           _Z14vectorMultiplyPfS_S_i,(.L_x_1 - _Z14vectorMultiplyPfS_S_i)
        .other          _Z14vectorMultiplyPfS_S_i,@"STO_CUDA_ENTRY STV_DEFAULT"
_Z14vectorMultiplyPfS_S_i:
.text._Z14vectorMultiplyPfS_S_i:
[----:B------:R-:W-:Y:S01]  /*0000*/  LDC R1, c[0x0][0x37c] ;  /* 0x0000df00ff017b82 */ /* 0x000fe20000000800 */
[----:B------:R-:W0:Y:S07]  /*0010*/  S2R R9, SR_TID.X ;  /* 0x0000000000097919 */ /* 0x000e2e0000002100 */
[----:B------:R-:W0:Y:S01]  /*0020*/  S2UR UR4, SR_CTAID.X ;  /* 0x00000000000479c3 */ /* 0x000e220000002500 */
[----:B------:R-:W1:Y:S07]  /*0030*/  LDCU UR5, c[0x0][0x398] ;  /* 0x00007300ff0577ac */ /* 0x000e6e0008000800 */
[----:B------:R-:W0:Y:S02]  /*0040*/  LDC R0, c[0x0][0x360] ;  /* 0x0000d800ff007b82 */ /* 0x000e240000000800 */
[----:B0-----:R-:W-:-:S05]  /*0050*/  IMAD R9, R0, UR4, R9 ;  /* 0x0000000400097c24 */ /* 0x001fca000f8e0209 */
[----:B-1----:R-:W-:-:S13]  /*0060*/  ISETP.GE.AND P0, PT, R9, UR5, PT ;  /* 0x0000000509007c0c */ /* 0x002fda000bf06270 */
[----:B------:R-:W-:Y:S05]  /*0070*/  @P0 EXIT ;  /* 0x000000000000094d */ /* 0x000fea0003800000 */
[----:B------:R-:W0:Y:S01]  /*0080*/  LDC.64 R2, c[0x0][0x380] ;  /* 0x0000e000ff027b82 */ /* 0x000e220000000a00 */
[----:B------:R-:W1:Y:S07]  /*0090*/  LDCU.64 UR4, c[0x0][0x358] ;  /* 0x00006b00ff0477ac */ /* 0x000e6e0008000a00 */
[----:B------:R-:W2:Y:S08]  /*00a0*/  LDC.64 R4, c[0x0][0x388] ;  /* 0x0000e200ff047b82 */ /* 0x000eb00000000a00 */
[----:B------:R-:W3:Y:S01]  /*00b0*/  LDC.64 R6, c[0x0][0x390] ;  /* 0x0000e400ff067b82 */ /* 0x000ee20000000a00 */
[----:B0-----:R-:W-:-:S06]  /*00c0*/  IMAD.WIDE R2, R9, 0x4, R2 ;  /* 0x0000000409027825 */ /* 0x001fcc00078e0202 */
[----:B-1----:R-:W4:Y:S01]  /*00d0*/  LDG.E R2, desc[UR4][R2.64] ;  /* 0x0000000402027981 */ /* 0x002f22000c1e1900 */
[----:B--2---:R-:W-:-:S06]  /*00e0*/  IMAD.WIDE R4, R9, 0x4, R4 ;  /* 0x0000000409047825 */ /* 0x004fcc00078e0204 */
[----:B------:R-:W4:Y:S01]  /*00f0*/  LDG.E R5, desc[UR4][R4.64] ;  /* 0x0000000404057981 */ /* 0x000f22000c1e1900 */
[----:B---3--:R-:W-:-:S04]  /*0100*/  IMAD.WIDE R6, R9, 0x4, R6 ;  /* 0x0000000409067825 */ /* 0x008fc800078e0206 */
[----:B----4-:R-:W-:-:S05]  /*0110*/  FMUL R9, R2, R5 ;  /* 0x0000000502097220 */ /* 0x010fca0000400000 */
[----:B------:R-:W-:Y:S01]  /*0120*/  STG.E desc[UR4][R6.64], R9 ;  /* 0x0000000906007986 */ /* 0x000fe2000c101904 */
[----:B------:R-:W-:Y:S05]  /*0130*/  EXIT ;  /* 0x000000000000794d */ /* 0x000fea0003800000 */
.L_x_0:
[----:B------:R-:W-:-:S00]  /*0140*/  BRA `(.L_x_0) ;  /* 0xfffffffc00fc7947 */ /* 0x000fc0000383ffff */
[----:B------:R-:W-:-:S00]  /*0150*/  NOP ;  /* 0x0000000000007918 */ /* 0x000fc00000000000 */
        /* <DEDUP_REMOVED lines=10> */
.L_x_1:


//--------------------- .nv.shared.reserved.0     --------------------------
	.section	.nv.shared.reserved.0,"aw",@nobits
	.weak		__nv_reservedSMEM_offset_0_alias
	.size		__nv_reservedSMEM_offset_0_alias, 0, 64
	.other		__nv_reservedSMEM_offset_0_alias,@"STO_CUDA_RESERVED_SHARED STV_DEFAULT"
__nv_reservedSMEM_offset_0_alias:
	.zero		0
	.zero		64


//--------------------- .nv.constant0._Z14vectorMultiplyPfS_S_i --------------------------
	.section	.nv.constant0._Z14vectorMultiplyPfS_S_i,"a",@progbits
	.sectionflags	@""
	.align	4
.nv.constant0._Z14vectorMultiplyPfS_S_i:
	.zero		924


//--------------------- SYMBOLS --------------------------

	.type		.nv.reservedSmem.offset0,@object
	.size		.nv.reservedSmem.offset0,0x4
